//
// Generated by NVIDIA NVVM Compiler
//
// Compiler Build ID: CL-36424714
// Cuda compilation tools, release 13.0, V13.0.88
// Based on NVVM 20.0.0
//

.version 9.0
.target sm_100
.address_size 64

	// .globl	_Z6matmulPiS_S_

.visible .entry _Z6matmulPiS_S_(
	.param .u64 .ptr .align 1 _Z6matmulPiS_S__param_0,
	.param .u64 .ptr .align 1 _Z6matmulPiS_S__param_1,
	.param .u64 .ptr .align 1 _Z6matmulPiS_S__param_2
)
{
	.reg .pred 	%p<5>;
	.reg .b32 	%r<84>;
	.reg .b64 	%rd<49>;

	ld.param.u64 	%rd14, [_Z6matmulPiS_S__param_0];
	mov.u32 	%r10, %ctaid.x;
	mov.u32 	%r11, %ntid.x;
	mov.u32 	%r12, %tid.x;
	mad.lo.s32 	%r1, %r10, %r11, %r12;
	mov.u32 	%r13, %ctaid.y;
	mov.u32 	%r14, %ntid.y;
	mov.u32 	%r15, %tid.y;
	mad.lo.s32 	%r16, %r13, %r14, %r15;
	setp.gt.s32 	%p1, %r1, 63;
	setp.gt.u32 	%p2, %r16, 63;
	or.pred  	%p3, %p1, %p2;
	@%p3 bra 	$L__BB0_4;
	ld.param.u64 	%rd46, [_Z6matmulPiS_S__param_1];
	shl.b32 	%r3, %r1, 6;
	add.s32 	%r18, %r16, 64;
	mul.wide.u32 	%rd1, %r18, 4;
	add.s32 	%r19, %r16, 128;
	mul.wide.u32 	%rd2, %r19, 4;
	add.s32 	%r20, %r16, 192;
	mul.wide.u32 	%rd3, %r20, 4;
	add.s32 	%r21, %r16, 320;
	mul.wide.u32 	%rd4, %r21, 4;
	add.s32 	%r22, %r16, 512;
	mul.wide.u32 	%rd5, %r22, 4;
	add.s32 	%r23, %r16, 576;
	mul.wide.u32 	%rd6, %r23, 4;
	add.s32 	%r24, %r16, 640;
	mul.wide.u32 	%rd7, %r24, 4;
	add.s32 	%r25, %r16, 704;
	mul.wide.u32 	%rd8, %r25, 4;
	add.s32 	%r26, %r16, 768;
	mul.wide.u32 	%rd9, %r26, 4;
	cvta.to.global.u64 	%rd17, %rd14;
	add.s64 	%rd10, %rd17, 32;
	cvta.to.global.u64 	%rd48, %rd46;
	mov.b32 	%r82, 0;
	add.s32 	%r40, %r16, 256;
	add.s32 	%r47, %r16, 384;
	mov.u32 	%r81, %r3;
	mov.u32 	%r83, %r82;
$L__BB0_2:
	mul.wide.s32 	%rd18, %r81, 4;
	add.s64 	%rd19, %rd10, %rd18;
	ld.global.u32 	%r27, [%rd19+-32];
	mul.wide.u32 	%rd20, %r16, 4;
	add.s64 	%rd21, %rd48, %rd20;
	ld.global.u32 	%r28, [%rd21];
	mad.lo.s32 	%r29, %r28, %r27, %r83;
	ld.global.u32 	%r30, [%rd19+-28];
	add.s64 	%rd22, %rd48, %rd1;
	ld.global.u32 	%r31, [%rd22];
	mad.lo.s32 	%r32, %r31, %r30, %r29;
	ld.global.u32 	%r33, [%rd19+-24];
	add.s64 	%rd23, %rd48, %rd2;
	ld.global.u32 	%r34, [%rd23];
	mad.lo.s32 	%r35, %r34, %r33, %r32;
	ld.global.u32 	%r36, [%rd19+-20];
	add.s64 	%rd24, %rd48, %rd3;
	ld.global.u32 	%r37, [%rd24];
	mad.lo.s32 	%r38, %r37, %r36, %r35;
	ld.global.u32 	%r39, [%rd19+-16];
	mul.wide.u32 	%rd25, %r40, 4;
	add.s64 	%rd26, %rd48, %rd25;
	ld.global.u32 	%r41, [%rd26];
	mad.lo.s32 	%r42, %r41, %r39, %r38;
	ld.global.u32 	%r43, [%rd19+-12];
	add.s64 	%rd27, %rd48, %rd4;
	ld.global.u32 	%r44, [%rd27];
	mad.lo.s32 	%r45, %r44, %r43, %r42;
	ld.global.u32 	%r46, [%rd19+-8];
	mul.wide.u32 	%rd28, %r47, 4;
	add.s64 	%rd29, %rd48, %rd28;
	ld.global.u32 	%r48, [%rd29];
	mad.lo.s32 	%r49, %r48, %r46, %r45;
	ld.global.u32 	%r50, [%rd19+-4];
	add.s32 	%r51, %r16, 448;
	mul.wide.u32 	%rd30, %r51, 4;
	add.s64 	%rd31, %rd48, %rd30;
	ld.global.u32 	%r52, [%rd31];
	mad.lo.s32 	%r53, %r52, %r50, %r49;
	ld.global.u32 	%r54, [%rd19];
	add.s64 	%rd32, %rd48, %rd5;
	ld.global.u32 	%r55, [%rd32];
	mad.lo.s32 	%r56, %r55, %r54, %r53;
	ld.global.u32 	%r57, [%rd19+4];
	add.s64 	%rd33, %rd48, %rd6;
	ld.global.u32 	%r58, [%rd33];
	mad.lo.s32 	%r59, %r58, %r57, %r56;
	ld.global.u32 	%r60, [%rd19+8];
	add.s64 	%rd34, %rd48, %rd7;
	ld.global.u32 	%r61, [%rd34];
	mad.lo.s32 	%r62, %r61, %r60, %r59;
	ld.global.u32 	%r63, [%rd19+12];
	add.s64 	%rd35, %rd48, %rd8;
	ld.global.u32 	%r64, [%rd35];
	mad.lo.s32 	%r65, %r64, %r63, %r62;
	ld.global.u32 	%r66, [%rd19+16];
	add.s64 	%rd36, %rd48, %rd9;
	ld.global.u32 	%r67, [%rd36];
	mad.lo.s32 	%r68, %r67, %r66, %r65;
	ld.global.u32 	%r69, [%rd19+20];
	add.s32 	%r70, %r16, 832;
	mul.wide.u32 	%rd37, %r70, 4;
	add.s64 	%rd38, %rd48, %rd37;
	ld.global.u32 	%r71, [%rd38];
	mad.lo.s32 	%r72, %r71, %r69, %r68;
	ld.global.u32 	%r73, [%rd19+24];
	add.s32 	%r74, %r16, 896;
	mul.wide.u32 	%rd39, %r74, 4;
	add.s64 	%rd40, %rd48, %rd39;
	ld.global.u32 	%r75, [%rd40];
	mad.lo.s32 	%r76, %r75, %r73, %r72;
	ld.global.u32 	%r77, [%rd19+28];
	add.s32 	%r78, %r16, 960;
	mul.wide.u32 	%rd41, %r78, 4;
	add.s64 	%rd42, %rd48, %rd41;
	ld.global.u32 	%r79, [%rd42];
	mad.lo.s32 	%r83, %r79, %r77, %r76;
	add.s32 	%r82, %r82, 16;
	add.s64 	%rd48, %rd48, 4096;
	add.s32 	%r81, %r81, 16;
	setp.ne.s32 	%p4, %r82, 64;
	@%p4 bra 	$L__BB0_2;
	ld.param.u64 	%rd47, [_Z6matmulPiS_S__param_2];
	add.s32 	%r80, %r3, %r16;
	cvta.to.global.u64 	%rd43, %rd47;
	mul.wide.s32 	%rd44, %r80, 4;
	add.s64 	%rd45, %rd43, %rd44;
	st.global.u32 	[%rd45], %r83;
$L__BB0_4:
	ret;

}


// ===== COMPILED SASS (sm_100) =====

	.target	sm_100

	.elftype	@"ET_EXEC"


//--------------------- .note.nv.tkinfo           --------------------------
	.section	.note.nv.tkinfo,"",@"SHT_NOTE"
	.sectionflags	@"SHF_NOTE_NV_TKINFO"
	.tkinfo
        /*0018*/ 	.word	0x00000002
        /*0030*/ 	.string	""
        /*0030*/ 	.string	"ptxas"
        /*0030*/ 	.string	"Cuda compilation tools, release 13.0, V13.0.88"
        /*0030*/ 	.string	"Build cuda_13.0.r13.0/compiler.36424714_0"
        /*0030*/ 	.string	"-arch sm_100 -m 64 "



//--------------------- .note.nv.cuinfo           --------------------------
	.section	.note.nv.cuinfo,"",@"SHT_NOTE"
	.sectionflags	@"SHF_NOTE_NV_CUINFO"
        /*0018*/ 	.short	0x0002
        /*001a*/ 	.short	0x0064
        /*001c*/ 	.short	0x0082
	.zero		2


//--------------------- .nv.info                  --------------------------
	.section	.nv.info,"",@"SHT_CUDA_INFO"
	.align	4


	//----- nvinfo : EIATTR_REGCOUNT
	.align		4
        /*0000*/ 	.byte	0x04, 0x2f
        /*0002*/ 	.short	(.L_1 - .L_0)
	.align		4
.L_0:
        /*0004*/ 	.word	index@(_Z6matmulPiS_S_)
        /*0008*/ 	.word	0x00000028


	//----- nvinfo : EIATTR_FRAME_SIZE
	.align		4
.L_1:
        /*000c*/ 	.byte	0x04, 0x11
        /*000e*/ 	.short	(.L_3 - .L_2)
	.align		4
.L_2:
        /*0010*/ 	.word	index@(_Z6matmulPiS_S_)
        /*0014*/ 	.word	0x00000000


	//----- nvinfo : EIATTR_MIN_STACK_SIZE
	.align		4
.L_3:
        /*0018*/ 	.byte	0x04, 0x12
        /*001a*/ 	.short	(.L_5 - .L_4)
	.align		4
.L_4:
        /*001c*/ 	.word	index@(_Z6matmulPiS_S_)
        /*0020*/ 	.word	0x00000000
.L_5:


//--------------------- .nv.compat                --------------------------
	.section	.nv.compat,"",@"SHT_CUDA_COMPAT_INFO"
	.align	4
        /*0000*/ 	.byte	0x02, 0x09, 0x00, 0x00, 0x02, 0x02, 0x01, 0x00, 0x02, 0x05, 0x05, 0x00, 0x03, 0x07, 0x01, 0x01
        /*0010*/ 	.byte	0x02, 0x03, 0x00, 0x00, 0x02, 0x06, 0x01, 0x00, 0x04, 0x0b, 0x08, 0x00, 0x09, 0x00, 0x00, 0x00
        /*0020*/ 	.byte	0x00, 0x00, 0x00, 0x00


//--------------------- .nv.info._Z6matmulPiS_S_  --------------------------
	.section	.nv.info._Z6matmulPiS_S_,"",@"SHT_CUDA_INFO"
	.sectionflags	@""
	.align	4


	//----- nvinfo : EIATTR_CUDA_API_VERSION
	.align		4
        /*0000*/ 	.byte	0x04, 0x37
        /*0002*/ 	.short	(.L_7 - .L_6)
.L_6:
        /*0004*/ 	.word	0x00000082


	//----- nvinfo : EIATTR_KPARAM_INFO
	.align		4
.L_7:
        /*0008*/ 	.byte	0x04, 0x17
        /*000a*/ 	.short	(.L_9 - .L_8)
.L_8:
        /*000c*/ 	.word	0x00000000
        /*0010*/ 	.short	0x0002
        /*0012*/ 	.short	0x0010
        /*0014*/ 	.byte	0x00, 0xf5, 0x21, 0x00


	//----- nvinfo : EIATTR_KPARAM_INFO
	.align		4
.L_9:
        /*0018*/ 	.byte	0x04, 0x17
        /*001a*/ 	.short	(.L_11 - .L_10)
.L_10:
        /*001c*/ 	.word	0x00000000
        /*0020*/ 	.short	0x0001
        /*0022*/ 	.short	0x0008
        /*0024*/ 	.byte	0x00, 0xf5, 0x21, 0x00


	//----- nvinfo : EIATTR_KPARAM_INFO
	.align		4
.L_11:
        /*0028*/ 	.byte	0x04, 0x17
        /*002a*/ 	.short	(.L_13 - .L_12)
.L_12:
        /*002c*/ 	.word	0x00000000
        /*0030*/ 	.short	0x0000
        /*0032*/ 	.short	0x0000
        /*0034*/ 	.byte	0x00, 0xf5, 0x21, 0x00


	//----- nvinfo : EIATTR_SPARSE_MMA_MASK
	.align		4
.L_13:
        /*0038*/ 	.byte	0x03, 0x50
        /*003a*/ 	.short	0x0000


	//----- nvinfo : EIATTR_MAXREG_COUNT
	.align		4
        /*003c*/ 	.byte	0x03, 0x1b
        /*003e*/ 	.short	0x00ff


	//----- nvinfo : EIATTR_MERCURY_ISA_VERSION
	.align		4
        /*0040*/ 	.byte	0x03, 0x5f
        /*0042*/ 	.short	0x0101


	//----- nvinfo : EIATTR_VRC_CTA_INIT_COUNT
	.align		4
        /*0044*/ 	.byte	0x02, 0x4a
	.zero		1
	.zero		1


	//----- nvinfo : EIATTR_EXIT_INSTR_OFFSETS
	.align		4
        /*0048*/ 	.byte	0x04, 0x1c
        /*004a*/ 	.short	(.L_15 - .L_14)


	//   ....[0]....
.L_14:
        /*004c*/ 	.word	0x000000b0


	//   ....[1]....
        /*0050*/ 	.word	0x00001290


	//----- nvinfo : EIATTR_CBANK_PARAM_SIZE
	.align		4
.L_15:
        /*0054*/ 	.byte	0x03, 0x19
        /*0056*/ 	.short	0x0018


	//----- nvinfo : EIATTR_PARAM_CBANK
	.align		4
        /*0058*/ 	.byte	0x04, 0x0a
        /*005a*/ 	.short	(.L_17 - .L_16)
	.align		4
.L_16:
        /*005c*/ 	.word	index@(.nv.constant0._Z6matmulPiS_S_)
        /*0060*/ 	.short	0x0380
        /*0062*/ 	.short	0x0018


	//----- nvinfo : EIATTR_SW_WAR
	.align		4
.L_17:
        /*0064*/ 	.byte	0x04, 0x36
        /*0066*/ 	.short	(.L_19 - .L_18)
.L_18:
        /*0068*/ 	.word	0x00000008
.L_19:


//--------------------- .nv.callgraph             --------------------------
	.section	.nv.callgraph,"",@"SHT_CUDA_CALLGRAPH"
	.align	4
	.sectionentsize	8
	.align		4
        /*0000*/ 	.word	0x00000000
	.align		4
        /*0004*/ 	.word	0xffffffff
	.align		4
        /*0008*/ 	.word	0x00000000
	.align		4
        /*000c*/ 	.word	0xfffffffe
	.align		4
        /*0010*/ 	.word	0x00000000
	.align		4
        /*0014*/ 	.word	0xfffffffd
	.align		4
        /*0018*/ 	.word	0x00000000
	.align		4
        /*001c*/ 	.word	0xfffffffc


//--------------------- .text._Z6matmulPiS_S_     --------------------------
	.section	.text._Z6matmulPiS_S_,"ax",@progbits
	.align	128
        .global         _Z6matmulPiS_S_
        .type           _Z6matmulPiS_S_,@function
        .size           _Z6matmulPiS_S_,(.L_x_1 - _Z6matmulPiS_S_)
        .other          _Z6matmulPiS_S_,@"STO_CUDA_ENTRY STV_DEFAULT"
_Z6matmulPiS_S_:
.text._Z6matmulPiS_S_:
[----:B------:R-:W-:Y:S01]  /*0000*/  LDC R1, c[0x0][0x37c] ;  /* 0x0000df00ff017b82 */ /* 0x000fe20000000800 */
[----:B------:R-:W0:Y:S07]  /*0010*/  S2R R2, SR_TID.Y ;  /* 0x0000000000027919 */ /* 0x000e2e0000002200 */
[----:B------:R-:W1:Y:S01]  /*0020*/  LDC R3, c[0x0][0x360] ;  /* 0x0000d800ff037b82 */ /* 0x000e620000000800 */
[----:B------:R-:W1:Y:S07]  /*0030*/  S2R R0, SR_TID.X ;  /* 0x0000000000007919 */ /* 0x000e6e0000002100 */
[----:B------:R-:W0:Y:S08]  /*0040*/  S2UR UR5, SR_CTAID.Y ;  /* 0x00000000000579c3 */ /* 0x000e300000002600 */
[----:B------:R-:W0:Y:S08]  /*0050*/  LDC R5, c[0x0][0x364] ;  /* 0x0000d900ff057b82 */ /* 0x000e300000000800 */
[----:B------:R-:W1:Y:S01]  /*0060*/  S2UR UR4, SR_CTAID.X ;  /* 0x00000000000479c3 */ /* 0x000e620000002500 */
[----:B0-----:R-:W-:-:S05]  /*0070*/  IMAD R5, R5, UR5, R2 ;  /* 0x0000000505057c24 */ /* 0x001fca000f8e0202 */
[----:B------:R-:W-:Y:S01]  /*0080*/  ISETP.GT.U32.AND P0, PT, R5, 0x3f, PT ;  /* 0x0000003f0500780c */ /* 0x000fe20003f04070 */
[----:B-1----:R-:W-:-:S05]  /*0090*/  IMAD R3, R3, UR4, R0 ;  /* 0x0000000403037c24 */ /* 0x002fca000f8e0200 */
[----:B------:R-:W-:-:S13]  /*00a0*/  ISETP.GT.OR P0, PT, R3, 0x3f, P0 ;  /* 0x0000003f0300780c */ /* 0x000fda0000704670 */
[----:B------:R-:W-:Y:S05]  /*00b0*/  @P0 EXIT ;  /* 0x000000000000094d */ /* 0x000fea0003800000 */
[----:B------:R-:W0:Y:S01]  /*00c0*/  LDCU.128 UR4, c[0x0][0x380] ;  /* 0x00007000ff0477ac */ /* 0x000e220008000c00 */
[----:B------:R-:W1:Y:S01]  /*00d0*/  LDC.64 R16, c[0x0][0x388] ;  /* 0x0000e200ff107b82 */ /* 0x000e620000000a00 */
[----:B------:R-:W-:Y:S01]  /*00e0*/  SHF.L.U32 R3, R3, 0x6, RZ ;  /* 0x0000000603037819 */ /* 0x000fe200000006ff */
[----:B------:R-:W2:Y:S01]  /*00f0*/  LDCU.64 UR8, c[0x0][0x358] ;  /* 0x00006b00ff0877ac */ /* 0x000ea20008000a00 */
[C---:B------:R-:W-:Y:S02]  /*0100*/  IADD3 R24, PT, PT, R5.reuse, 0x40, RZ ;  /* 0x0000004005187810 */ /* 0x040fe40007ffe0ff */
[C---:B------:R-:W-:Y:S02]  /*0110*/  IADD3 R8, PT, PT, R5.reuse, 0x80, RZ ;  /* 0x0000008005087810 */ /* 0x040fe40007ffe0ff */
[----:B------:R-:W-:Y:S01]  /*0120*/  IADD3 R13, PT, PT, R5, 0xc0, RZ ;  /* 0x000000c0050d7810 */ /* 0x000fe20007ffe0ff */
[----:B0-----:R-:W-:-:S04]  /*0130*/  UIADD3 UR4, UP0, UPT, UR4, 0x20, URZ ;  /* 0x0000002004047890 */ /* 0x001fc8000ff1e0ff */
[----:B------:R-:W-:Y:S02]  /*0140*/  UIADD3.X UR5, UPT, UPT, URZ, UR5, URZ, UP0, !UPT ;  /* 0x00000005ff057290 */ /* 0x000fe400087fe4ff */
[----:B------:R-:W-:Y:S01]  /*0150*/  MOV R14, UR4 ;  /* 0x00000004000e7c02 */ /* 0x000fe20008000f00 */
[----:B-1----:R-:W-:-:S03]  /*0160*/  IMAD.WIDE.U32 R20, R5, 0x4, R16 ;  /* 0x0000000405147825 */ /* 0x002fc600078e0010 */
[----:B------:R-:W-:Y:S01]  /*0170*/  MOV R15, UR5 ;  /* 0x00000005000f7c02 */ /* 0x000fe20008000f00 */
[----:B------:R-:W-:Y:S01]  /*0180*/  IMAD.WIDE.U32 R26, R24, 0x4, R16 ;  /* 0x00000004181a7825 */ /* 0x000fe200078e0010 */
[----:B--2---:R-:W2:Y:S03]  /*0190*/  LDG.E R33, desc[UR8][R20.64] ;  /* 0x0000000814217981 */ /* 0x004ea6000c1e1900 */
[----:B------:R-:W-:Y:S01]  /*01a0*/  IMAD.WIDE R18, R3, 0x4, R14 ;  /* 0x0000000403127825 */ /* 0x000fe200078e020e */
[----:B------:R0:W3:Y:S04]  /*01b0*/  LDG.E R0, desc[UR8][R26.64] ;  /* 0x000000081a007981 */ /* 0x0000e8000c1e1900 */
[----:B------:R-:W2:Y:S01]  /*01c0*/  LDG.E R34, desc[UR8][R18.64+-0x20] ;  /* 0xffffe00812227981 */ /* 0x000ea2000c1e1900 */
[----:B------:R-:W-:Y:S01]  /*01d0*/  IMAD.WIDE.U32 R28, R8, 0x4, R16 ;  /* 0x00000004081c7825 */ /* 0x000fe200078e0010 */
[----:B------:R-:W-:-:S02]  /*01e0*/  IADD3 R7, PT, PT, R5, 0x100, RZ ;  /* 0x0000010005077810 */ /* 0x000fc40007ffe0ff */
[----:B------:R-:W3:Y:S01]  /*01f0*/  LDG.E R32, desc[UR8][R18.64+-0x1c] ;  /* 0xffffe40812207981 */ /* 0x000ee2000c1e1900 */
[--C-:B------:R-:W-:Y:S01]  /*0200*/  IMAD.WIDE.U32 R10, R13, 0x4, R16.reuse ;  /* 0x000000040d0a7825 */ /* 0x100fe200078e0010 */
[----:B------:R-:W-:Y:S02]  /*0210*/  IADD3 R6, PT, PT, R5, 0x140, RZ ;  /* 0x0000014005067810 */ /* 0x000fe40007ffe0ff */
[----:B------:R-:W4:Y:S01]  /*0220*/  LDG.E R2, desc[UR8][R28.64] ;  /* 0x000000081c027981 */ /* 0x000f22000c1e1900 */
[----:B------:R-:W-:-:S03]  /*0230*/  IMAD.WIDE.U32 R30, R7, 0x4, R16 ;  /* 0x00000004071e7825 */ /* 0x000fc600078e0010 */
[----:B------:R-:W4:Y:S01]  /*0240*/  LDG.E R23, desc[UR8][R18.64+-0x18] ;  /* 0xffffe80812177981 */ /* 0x000f22000c1e1900 */
[----:B------:R-:W-:Y:S01]  /*0250*/  IADD3 R12, PT, PT, R5, 0x180, RZ ;  /* 0x00000180050c7810 */ /* 0x000fe20007ffe0ff */
[--C-:B0-----:R-:W-:Y:S02]  /*0260*/  IMAD.WIDE.U32 R26, R6, 0x4, R16.reuse ;  /* 0x00000004061a7825 */ /* 0x101fe400078e0010 */
[----:B------:R-:W5:Y:S04]  /*0270*/  LDG.E R11, desc[UR8][R10.64] ;  /* 0x000000080a0b7981 */ /* 0x000f68000c1e1900 */
[----:B------:R-:W5:Y:S04]  /*0280*/  LDG.E R22, desc[UR8][R18.64+-0x14] ;  /* 0xffffec0812167981 */ /* 0x000f68000c1e1900 */
[----:B------:R-:W5:Y:S01]  /*0290*/  LDG.E R30, desc[UR8][R30.64] ;  /* 0x000000081e1e7981 */ /* 0x000f62000c1e1900 */
[----:B------:R-:W-:-:S03]  /*02a0*/  IMAD.WIDE.U32 R20, R12, 0x4, R16 ;  /* 0x000000040c147825 */ /* 0x000fc600078e0010 */
[----:B------:R-:W5:Y:S01]  /*02b0*/  LDG.E R9, desc[UR8][R26.64] ;  /* 0x000000081a097981 */ /* 0x000f62000c1e1900 */
[----:B------:R-:W-:-:S03]  /*02c0*/  IADD3 R4, PT, PT, R5, 0x1c0, RZ ;  /* 0x000001c005047810 */ /* 0x000fc60007ffe0ff */
[----:B------:R0:W5:Y:S04]  /*02d0*/  LDG.E R10, desc[UR8][R20.64] ;  /* 0x00000008140a7981 */ /* 0x000168000c1e1900 */
[----:B------:R-:W5:Y:S04]  /*02e0*/  LDG.E R31, desc[UR8][R18.64+-0x10] ;  /* 0xfffff008121f7981 */ /* 0x000f68000c1e1900 */
[----:B------:R-:W5:Y:S04]  /*02f0*/  LDG.E R26, desc[UR8][R18.64+-0xc] ;  /* 0xfffff408121a7981 */ /* 0x000f68000c1e1900 */
[----:B------:R-:W5:Y:S01]  /*0300*/  LDG.E R28, desc[UR8][R18.64+-0x8] ;  /* 0xfffff808121c7981 */ /* 0x000f62000c1e1900 */
[----:B0-----:R-:W-:-:S03]  /*0310*/  IMAD.WIDE.U32 R20, R4, 0x4, R16 ;  /* 0x0000000404147825 */ /* 0x001fc600078e0010 */
[----:B------:R-:W5:Y:S04]  /*0320*/  LDG.E R25, desc[UR8][R18.64+-0x4] ;  /* 0xfffffc0812197981 */ /* 0x000f68000c1e1900 */
[----:B------:R0:W5:Y:S04]  /*0330*/  LDG.E R29, desc[UR8][R20.64] ;  /* 0x00000008141d7981 */ /* 0x000168000c1e1900 */
[----:B------:R-:W5:Y:S01]  /*0340*/  LDG.E R36, desc[UR8][R18.64+0x14] ;  /* 0x0000140812247981 */ /* 0x000f62000c1e1900 */
[----:B--2---:R-:W-:-:S03]  /*0350*/  IMAD R33, R34, R33, RZ ;  /* 0x0000002122217224 */ /* 0x004fc600078e02ff */
[----:B------:R-:W2:Y:S01]  /*0360*/  LDG.E R34, desc[UR8][R18.64+0x10] ;  /* 0x0000100812227981 */ /* 0x000ea2000c1e1900 */
[----:B---3--:R-:W-:Y:S01]  /*0370*/  IMAD R32, R32, R0, R33 ;  /* 0x0000000020207224 */ /* 0x008fe200078e0221 */
[----:B------:R-:W-:Y:S02]  /*0380*/  IADD3 R0, PT, PT, R5, 0x200, RZ ;  /* 0x0000020005007810 */ /* 0x000fe40007ffe0ff */
[----:B------:R-:W3:Y:S01]  /*0390*/  LDG.E R33, desc[UR8][R18.64] ;  /* 0x0000000812217981 */ /* 0x000ee2000c1e1900 */
[----:B----4-:R-:W-:Y:S01]  /*03a0*/  IMAD R23, R23, R2, R32 ;  /* 0x0000000217177224 */ /* 0x010fe200078e0220 */
[----:B------:R-:W-:Y:S01]  /*03b0*/  IADD3 R2, PT, PT, R5, 0x240, RZ ;  /* 0x0000024005027810 */ /* 0x000fe20007ffe0ff */
[----:B0-----:R-:W-:-:S05]  /*03c0*/  IMAD.WIDE.U32 R20, R0, 0x4, R16 ;  /* 0x0000000400147825 */ /* 0x001fca00078e0010 */
[----:B------:R0:W3:Y:S01]  /*03d0*/  LDG.E R27, desc[UR8][R20.64] ;  /* 0x00000008141b7981 */ /* 0x0000e2000c1e1900 */
[----:B-----5:R-:W-:Y:S01]  /*03e0*/  IMAD R32, R22, R11, R23 ;  /* 0x0000000b16207224 */ /* 0x020fe200078e0217 */
[----:B------:R-:W-:Y:S01]  /*03f0*/  IADD3 R11, PT, PT, R5, 0x280, RZ ;  /* 0x00000280050b7810 */ /* 0x000fe20007ffe0ff */
[----:B------:R-:W-:-:S04]  /*0400*/  IMAD.WIDE.U32 R22, R2, 0x4, R16 ;  /* 0x0000000402167825 */ /* 0x000fc800078e0010 */
[----:B------:R-:W-:Y:S02]  /*0410*/  IMAD R30, R31, R30, R32 ;  /* 0x0000001e1f1e7224 */ /* 0x000fe400078e0220 */
[----:B0-----:R-:W-:Y:S01]  /*0420*/  IMAD.WIDE.U32 R20, R11, 0x4, R16 ;  /* 0x000000040b147825 */ /* 0x001fe200078e0010 */
[----:B------:R0:W4:Y:S03]  /*0430*/  LDG.E R32, desc[UR8][R22.64] ;  /* 0x0000000816207981 */ /* 0x000126000c1e1900 */
[----:B------:R-:W-:Y:S01]  /*0440*/  IMAD R35, R26, R9, R30 ;  /* 0x000000091a237224 */ /* 0x000fe200078e021e */
[C---:B------:R-:W-:Y:S01]  /*0450*/  IADD3 R9, PT, PT, R5.reuse, 0x2c0, RZ ;  /* 0x000002c005097810 */ /* 0x040fe20007ffe0ff */
[----:B------:R-:W4:Y:S02]  /*0460*/  LDG.E R31, desc[UR8][R18.64+0x4] ;  /* 0x00000408121f7981 */ /* 0x000f24000c1e1900 */
[----:B------:R-:W-:Y:S01]  /*0470*/  IMAD R28, R28, R10, R35 ;  /* 0x0000000a1c1c7224 */ /* 0x000fe200078e0223 */
[----:B------:R-:W-:Y:S01]  /*0480*/  IADD3 R10, PT, PT, R5, 0x300, RZ ;  /* 0x00000300050a7810 */ /* 0x000fe20007ffe0ff */
[----:B------:R1:W5:Y:S04]  /*0490*/  LDG.E R26, desc[UR8][R20.64] ;  /* 0x00000008141a7981 */ /* 0x000368000c1e1900 */
[--C-:B0-----:R-:W-:Y:S01]  /*04a0*/  IMAD.WIDE.U32 R22, R10, 0x4, R16.reuse ;  /* 0x000000040a167825 */ /* 0x101fe200078e0010 */
[----:B------:R-:W5:Y:S03]  /*04b0*/  LDG.E R30, desc[UR8][R18.64+0x8] ;  /* 0x00000808121e7981 */ /* 0x000f66000c1e1900 */
[----:B-1----:R-:W-:-:S02]  /*04c0*/  IMAD.WIDE.U32 R20, R9, 0x4, R16 ;  /* 0x0000000409147825 */ /* 0x002fc400078e0010 */
[----:B------:R0:W2:Y:S02]  /*04d0*/  LDG.E R22, desc[UR8][R22.64] ;  /* 0x0000000816167981 */ /* 0x0000a4000c1e1900 */
[----:B------:R-:W-:Y:S02]  /*04e0*/  IMAD R29, R25, R29, R28 ;  /* 0x0000001d191d7224 */ /* 0x000fe400078e021c */
[----:B------:R1:W2:Y:S04]  /*04f0*/  LDG.E R25, desc[UR8][R20.64] ;  /* 0x0000000814197981 */ /* 0x0002a8000c1e1900 */
[----:B------:R-:W2:Y:S01]  /*0500*/  LDG.E R28, desc[UR8][R18.64+0xc] ;  /* 0x00000c08121c7981 */ /* 0x000ea2000c1e1900 */
[----:B0-----:R-:W-:-:S05]  /*0510*/  IADD3 R23, PT, PT, R5, 0x340, RZ ;  /* 0x0000034005177810 */ /* 0x001fca0007ffe0ff */
[----:B-1----:R-:W-:-:S05]  /*0520*/  IMAD.WIDE.U32 R20, R23, 0x4, R16 ;  /* 0x0000000417147825 */ /* 0x002fca00078e0010 */
[----:B------:R0:W2:Y:S01]  /*0530*/  LDG.E R35, desc[UR8][R20.64] ;  /* 0x0000000814237981 */ /* 0x0000a2000c1e1900 */
[----:B------:R-:W-:-:S04]  /*0540*/  UIADD3 UR4, UP0, UPT, UR6, 0x1000, URZ ;  /* 0x0000100006047890 */ /* 0x000fc8000ff1e0ff */
[----:B------:R-:W-:Y:S01]  /*0550*/  UIADD3.X UR5, UPT, UPT, URZ, UR7, URZ, UP0, !UPT ;  /* 0x00000007ff057290 */ /* 0x000fe200087fe4ff */
[----:B---3--:R-:W-:Y:S01]  /*0560*/  IMAD R27, R33, R27, R29 ;  /* 0x0000001b211b7224 */ /* 0x008fe200078e021d */
[----:B------:R-:W-:-:S03]  /*0570*/  IADD3 R33, PT, PT, R3, 0x10, RZ ;  /* 0x0000001003217810 */ /* 0x000fc60007ffe0ff */
[----:B----4-:R-:W-:Y:S01]  /*0580*/  IMAD R31, R31, R32, R27 ;  /* 0x000000201f1f7224 */ /* 0x010fe200078e021b */
[----:B------:R-:W-:-:S05]  /*0590*/  IADD3 R27, PT, PT, R5, 0x380, RZ ;  /* 0x00000380051b7810 */ /* 0x000fca0007ffe0ff */
[----:B0-----:R-:W-:-:S04]  /*05a0*/  IMAD.WIDE.U32 R20, R27, 0x4, R16 ;  /* 0x000000041b147825 */ /* 0x001fc800078e0010 */
[----:B-----5:R-:W-:Y:S01]  /*05b0*/  IMAD R30, R30, R26, R31 ;  /* 0x0000001a1e1e7224 */ /* 0x020fe200078e021f */
[----:B------:R-:W-:Y:S01]  /*05c0*/  IADD3 R26, PT, PT, R5, 0x3c0, RZ ;  /* 0x000003c0051a7810 */ /* 0x000fe20007ffe0ff */
[----:B------:R0:W3:Y:S04]  /*05d0*/  LDG.E R29, desc[UR8][R20.64] ;  /* 0x00000008141d7981 */ /* 0x0000e8000c1e1900 */
[----:B------:R-:W-:Y:S01]  /*05e0*/  IMAD.WIDE.U32 R16, R26, 0x4, R16 ;  /* 0x000000041a107825 */ /* 0x000fe200078e0010 */
[----:B------:R-:W4:Y:S03]  /*05f0*/  LDG.E R31, desc[UR8][R18.64+0x1c] ;  /* 0x00001c08121f7981 */ /* 0x000f26000c1e1900 */
[----:B--2---:R-:W-:Y:S01]  /*0600*/  IMAD R25, R28, R25, R30 ;  /* 0x000000191c197224 */ /* 0x004fe200078e021e */
[----:B0-----:R-:W-:Y:S01]  /*0610*/  MOV R20, UR4 ;  /* 0x0000000400147c02 */ /* 0x001fe20008000f00 */
[----:B------:R0:W4:Y:S01]  /*0620*/  LDG.E R28, desc[UR8][R16.64] ;  /* 0x00000008101c7981 */ /* 0x000122000c1e1900 */
[----:B------:R-:W-:Y:S01]  /*0630*/  MOV R21, UR5 ;  /* 0x0000000500157c02 */ /* 0x000fe20008000f00 */
[----:B------:R-:W-:-:S02]  /*0640*/  IMAD R25, R34, R22, R25 ;  /* 0x0000001622197224 */ /* 0x000fc400078e0219 */
[----:B------:R1:W3:Y:S01]  /*0650*/  LDG.E R22, desc[UR8][R18.64+0x18] ;  /* 0x0000180812167981 */ /* 0x0002e2000c1e1900 */
[----:B0-----:R-:W-:-:S04]  /*0660*/  IMAD.WIDE.U32 R16, R5, 0x4, R20 ;  /* 0x0000000405107825 */ /* 0x001fc800078e0014 */
[----:B-1----:R-:W-:Y:S01]  /*0670*/  IMAD.WIDE R18, R33, 0x4, R14 ;  /* 0x0000000421127825 */ /* 0x002fe200078e020e */
[----:B------:R0:W2:Y:S03]  /*0680*/  LDG.E R30, desc[UR8][R16.64] ;  /* 0x00000008101e7981 */ /* 0x0000a6000c1e1900 */
[----:B------:R-:W-:Y:S01]  /*0690*/  IMAD R35, R36, R35, R25 ;  /* 0x0000002324237224 */ /* 0x000fe200078e0219 */
[----:B------:R-:W2:Y:S01]  /*06a0*/  LDG.E R34, desc[UR8][R18.64+-0x20] ;  /* 0xffffe00812227981 */ /* 0x000ea2000c1e1900 */
[----:B------:R-:W-:-:S03]  /*06b0*/  IMAD.WIDE.U32 R24, R24, 0x4, R20 ;  /* 0x0000000418187825 */ /* 0x000fc600078e0014 */
[----:B------:R-:W5:Y:S04]  /*06c0*/  LDG.E R32, desc[UR8][R18.64+-0x1c] ;  /* 0xffffe40812207981 */ /* 0x000f68000c1e1900 */
[----:B------:R-:W5:Y:S01]  /*06d0*/  LDG.E R33, desc[UR8][R24.64] ;  /* 0x0000000818217981 */ /* 0x000f62000c1e1900 */
[----:B0-----:R-:W-:-:S03]  /*06e0*/  IMAD.WIDE.U32 R16, R8, 0x4, R20 ;  /* 0x0000000408107825 */ /* 0x001fc600078e0014 */
[----:B------:R-:W5:Y:S04]  /*06f0*/  LDG.E R36, desc[UR8][R18.64+-0x8] ;  /* 0xfffff80812247981 */ /* 0x000f68000c1e1900 */
[----:B------:R-:W5:Y:S01]  /*0700*/  LDG.E R37, desc[UR8][R18.64+0x4] ;  /* 0x0000040812257981 */ /* 0x000f62000c1e1900 */
[----:B---3--:R-:W-:-:S03]  /*0710*/  IMAD R22, R22, R29, R35 ;  /* 0x0000001d16167224 */ /* 0x008fc600078e0223 */
[----:B------:R-:W3:Y:S01]  /*0720*/  LDG.E R35, desc[UR8][R18.64+-0x18] ;  /* 0xffffe80812237981 */ /* 0x000ee2000c1e1900 */
[----:B----4-:R-:W-:Y:S02]  /*0730*/  IMAD R31, R31, R28, R22 ;  /* 0x0000001c1f1f7224 */ /* 0x010fe400078e0216 */
[----:B------:R-:W-:Y:S01]  /*0740*/  IMAD.WIDE.U32 R28, R13, 0x4, R20 ;  /* 0x000000040d1c7825 */ /* 0x000fe200078e0014 */
[----:B------:R-:W3:Y:S04]  /*0750*/  LDG.E R22, desc[UR8][R16.64] ;  /* 0x0000000810167981 */ /* 0x000ee8000c1e1900 */
[----:B------:R-:W4:Y:S01]  /*0760*/  LDG.E R13, desc[UR8][R18.64+-0x10] ;  /* 0xfffff008120d7981 */ /* 0x000f22000c1e1900 */
[----:B--2---:R-:W-:-:S03]  /*0770*/  IMAD R30, R34, R30, R31 ;  /* 0x0000001e221e7224 */ /* 0x004fc600078e021f */
[----:B------:R-:W2:Y:S01]  /*0780*/  LDG.E R34, desc[UR8][R28.64] ;  /* 0x000000081c227981 */ /* 0x000ea2000c1e1900 */
[----:B-----5:R-:W-:-:S03]  /*0790*/  IMAD R32, R32, R33, R30 ;  /* 0x0000002120207224 */ /* 0x020fc600078e021e */
[----:B------:R-:W2:Y:S01]  /*07a0*/  LDG.E R33, desc[UR8][R18.64+-0x14] ;  /* 0xffffec0812217981 */ /* 0x000ea2000c1e1900 */
[----:B------:R-:W-:-:S05]  /*07b0*/  IMAD.WIDE.U32 R30, R7, 0x4, R20 ;  /* 0x00000004071e7825 */ /* 0x000fca00078e0014 */
[----:B------:R0:W4:Y:S02]  /*07c0*/  LDG.E R8, desc[UR8][R30.64] ;  /* 0x000000081e087981 */ /* 0x000124000c1e1900 */
[----:B0-----:R-:W-:-:S04]  /*07d0*/  IMAD.WIDE.U32 R30, R6, 0x4, R20 ;  /* 0x00000004061e7825 */ /* 0x001fc800078e0014 */
[----:B---3--:R-:W-:Y:S02]  /*07e0*/  IMAD R22, R35, R22, R32 ;  /* 0x0000001623167224 */ /* 0x008fe400078e0220 */
[----:B------:R-:W3:Y:S02]  /*07f0*/  LDG.E R35, desc[UR8][R18.64+-0xc] ;  /* 0xfffff40812237981 */ /* 0x000ee4000c1e1900 */
[----:B--2---:R-:W-:Y:S02]  /*0800*/  IMAD R22, R33, R34, R22 ;  /* 0x0000002221167224 */ /* 0x004fe400078e0216 */
[----:B------:R-:W-:Y:S01]  /*0810*/  IMAD.WIDE.U32 R32, R12, 0x4, R20 ;  /* 0x000000040c207825 */ /* 0x000fe200078e0014 */
[----:B------:R-:W3:Y:S04]  /*0820*/  LDG.E R34, desc[UR8][R30.64] ;  /* 0x000000081e227981 */ /* 0x000ee8000c1e1900 */
[----:B------:R0:W2:Y:S01]  /*0830*/  LDG.E R6, desc[UR8][R32.64] ;  /* 0x0000000820067981 */ /* 0x0000a2000c1e1900 */
[----:B----4-:R-:W-:-:S03]  /*0840*/  IMAD R22, R13, R8, R22 ;  /* 0x000000080d167224 */ /* 0x010fc600078e0216 */
[----:B------:R-:W4:Y:S01]  /*0850*/  LDG.E R8, desc[UR8][R18.64+-0x4] ;  /* 0xfffffc0812087981 */ /* 0x000f22000c1e1900 */
[----:B0-----:R-:W-:-:S05]  /*0860*/  IMAD.WIDE.U32 R32, R4, 0x4, R20 ;  /* 0x0000000404207825 */ /* 0x001fca00078e0014 */
[----:B------:R0:W4:Y:S02]  /*0870*/  LDG.E R13, desc[UR8][R32.64] ;  /* 0x00000008200d7981 */ /* 0x000124000c1e1900 */
[----:B0-----:R-:W-:-:S05]  /*0880*/  IMAD.WIDE.U32 R32, R0, 0x4, R20 ;  /* 0x0000000400207825 */ /* 0x001fca00078e0014 */
[----:B------:R-:W5:Y:S01]  /*0890*/  LDG.E R0, desc[UR8][R32.64] ;  /* 0x0000000820007981 */ /* 0x000f62000c1e1900 */
[----:B---3--:R-:W-:-:S04]  /*08a0*/  IMAD R35, R35, R34, R22 ;  /* 0x0000002223237224 */ /* 0x008fc800078e0216 */
[----:B--2---:R-:W-:Y:S02]  /*08b0*/  IMAD R6, R36, R6, R35 ;  /* 0x0000000624067224 */ /* 0x004fe400078e0223 */
[----:B------:R-:W-:-:S05]  /*08c0*/  IMAD.WIDE.U32 R34, R2, 0x4, R20 ;  /* 0x0000000402227825 */ /* 0x000fca00078e0014 */
[----:B------:R-:W2:Y:S01]  /*08d0*/  LDG.E R2, desc[UR8][R34.64] ;  /* 0x0000000822027981 */ /* 0x000ea2000c1e1900 */
[----:B----4-:R-:W-:-:S03]  /*08e0*/  IMAD R6, R8, R13, R6 ;  /* 0x0000000d08067224 */ /* 0x010fc600078e0206 */
[----:B------:R-:W5:Y:S01]  /*08f0*/  LDG.E R13, desc[UR8][R18.64] ;  /* 0x00000008120d7981 */ /* 0x000f62000c1e1900 */
[----:B------:R-:W-:-:S04]  /*0900*/  IMAD.WIDE.U32 R8, R9, 0x4, R20 ;  /* 0x0000000409087825 */ /* 0x000fc800078e0014 */
[----:B-----5:R-:W-:Y:S02]  /*0910*/  IMAD R0, R13, R0, R6 ;  /* 0x000000000d007224 */ /* 0x020fe400078e0206 */
[----:B------:R-:W3:Y:S02]  /*0920*/  LDG.E R13, desc[UR8][R18.64+0xc] ;  /* 0x00000c08120d7981 */ /* 0x000ee4000c1e1900 */
[----:B--2---:R-:W-:Y:S02]  /*0930*/  IMAD R0, R37, R2, R0 ;  /* 0x0000000225007224 */ /* 0x004fe400078e0200 */
[----:B------:R-:W-:Y:S01]  /*0940*/  IMAD.WIDE.U32 R36, R11, 0x4, R20 ;  /* 0x000000040b247825 */ /* 0x000fe200078e0014 */
[----:B------:R-:W3:Y:S04]  /*0950*/  LDG.E R6, desc[UR8][R8.64] ;  /* 0x0000000808067981 */ /* 0x000ee8000c1e1900 */
[----:B------:R-:W2:Y:S04]  /*0960*/  LDG.E R11, desc[UR8][R18.64+0x8] ;  /* 0x00000808120b7981 */ /* 0x000ea8000c1e1900 */
[----:B------:R-:W2:Y:S02]  /*0970*/  LDG.E R2, desc[UR8][R36.64] ;  /* 0x0000000824027981 */ /* 0x000ea4000c1e1900 */
[----:B--2---:R-:W-:-:S02]  /*0980*/  IMAD R0, R11, R2, R0 ;  /* 0x000000020b007224 */ /* 0x004fc400078e0200 */
[----:B------:R-:W-:-:S04]  /*0990*/  IMAD.WIDE.U32 R10, R10, 0x4, R20 ;  /* 0x000000040a0a7825 */ /* 0x000fc800078e0014 */
[----:B---3--:R-:W-:Y:S01]  /*09a0*/  IMAD R0, R13, R6, R0 ;  /* 0x000000060d007224 */ /* 0x008fe200078e0200 */
[----:B------:R-:W2:Y:S04]  /*09b0*/  LDG.E R2, desc[UR8][R10.64] ;  /* 0x000000080a027981 */ /* 0x000ea8000c1e1900 */
[----:B------:R-:W2:Y:S01]  /*09c0*/  LDG.E R13, desc[UR8][R18.64+0x10] ;  /* 0x00001008120d7981 */ /* 0x000ea2000c1e1900 */
[----:B------:R-:W-:-:S03]  /*09d0*/  IMAD.WIDE.U32 R22, R23, 0x4, R20 ;  /* 0x0000000417167825 */ /* 0x000fc600078e0014 */
[----:B------:R-:W3:Y:S04]  /*09e0*/  LDG.E R6, desc[UR8][R18.64+0x1c] ;  /* 0x00001c0812067981 */ /* 0x000ee8000c1e1900 */
[----:B------:R-:W4:Y:S01]  /*09f0*/  LDG.E R22, desc[UR8][R22.64] ;  /* 0x0000000816167981 */ /* 0x000f22000c1e1900 */
[----:B--2---:R-:W-:-:S03]  /*0a00*/  IMAD R0, R13, R2, R0 ;  /* 0x000000020d007224 */ /* 0x004fc600078e0200 */
[----:B------:R-:W4:Y:S04]  /*0a10*/  LDG.E R13, desc[UR8][R18.64+0x14] ;  /* 0x00001408120d7981 */ /* 0x000f28000c1e1900 */
[----:B------:R-:W2:Y:S01]  /*0a20*/  LDG.E R2, desc[UR8][R18.64+0x18] ;  /* 0x0000180812027981 */ /* 0x000ea2000c1e1900 */
[----:B----4-:R-:W-:Y:S02]  /*0a30*/  IMAD R0, R13, R22, R0 ;  /* 0x000000160d007224 */ /* 0x010fe400078e0200 */
[----:B------:R-:W-:-:S04]  /*0a40*/  IMAD.WIDE.U32 R22, R27, 0x4, R20 ;  /* 0x000000041b167825 */ /* 0x000fc800078e0014 */
[----:B------:R-:W-:Y:S01]  /*0a50*/  IMAD.WIDE.U32 R20, R26, 0x4, R20 ;  /* 0x000000041a147825 */ /* 0x000fe200078e0014 */
[----:B------:R0:W2:Y:S05]  /*0a60*/  LDG.E R13, desc[UR8][R22.64] ;  /* 0x00000008160d7981 */ /* 0x0000aa000c1e1900 */
[----:B------:R-:W3:Y:S01]  /*0a70*/  LDG.E R21, desc[UR8][R20.64] ;  /* 0x0000000814157981 */ /* 0x000ee2000c1e1900 */
[----:B------:R-:W-:-:S04]  /*0a80*/  UIADD3 UR6, UP0, UPT, UR4, 0x1000, URZ ;  /* 0x0000100004067890 */ /* 0x000fc8000ff1e0ff */
[----:B------:R-:W-:Y:S02]  /*0a90*/  UIADD3.X UR7, UPT, UPT, URZ, UR5, URZ, UP0, !UPT ;  /* 0x00000005ff077290 */ /* 0x000fe400087fe4ff */
[----:B0-----:R-:W-:-:S04]  /*0aa0*/  MOV R22, UR6 ;  /* 0x0000000600167c02 */ /* 0x001fc80008000f00 */
[----:B------:R-:W-:-:S03]  /*0ab0*/  MOV R23, UR7 ;  /* 0x0000000700177c02 */ /* 0x000fc60008000f00 */
[----:B------:R-:W-:-:S04]  /*0ac0*/  IMAD.WIDE.U32 R18, R5, 0x4, R22 ;  /* 0x0000000405127825 */ /* 0x000fc800078e0016 */
[----:B--2---:R-:W-:Y:S01]  /*0ad0*/  IMAD R0, R2, R13, R0 ;  /* 0x0000000d02007224 */ /* 0x004fe200078e0200 */
[----:B------:R-:W-:Y:S01]  /*0ae0*/  IADD3 R13, PT, PT, R3, 0x20, RZ ;  /* 0x00000020030d7810 */ /* 0x000fe20007ffe0ff */
[----:B------:R-:W2:Y:S02]  /*0af0*/  LDG.E R2, desc[UR8][R18.64] ;  /* 0x0000000812027981 */ /* 0x000ea4000c1e1900 */
[----:B---3--:R-:W-:Y:S02]  /*0b00*/  IMAD R0, R6, R21, R0 ;  /* 0x0000001506007224 */ /* 0x008fe400078e0200 */
[----:B------:R-:W-:-:S05]  /*0b10*/  IMAD.WIDE R20, R13, 0x4, R14 ;  /* 0x000000040d147825 */ /* 0x000fca00078e020e */
[----:B------:R-:W2:Y:S04]  /*0b20*/  LDG.E R13, desc[UR8][R20.64+-0x20] ;  /* 0xffffe008140d7981 */ /* 0x000ea8000c1e1900 */
[----:B------:R-:W3:Y:S04]  /*0b30*/  LDG.E R19, desc[UR8][R24.64+0x1000] ;  /* 0x0010000818137981 */ /* 0x000ee8000c1e1900 */
[----:B------:R-:W3:Y:S01]  /*0b40*/  LDG.E R6, desc[UR8][R20.64+-0x1c] ;  /* 0xffffe40814067981 */ /* 0x000ee2000c1e1900 */
[----:B------:R-:W-:Y:S01]  /*0b50*/  UIADD3 UR4, UP0, UPT, UR4, 0x2000, URZ ;  /* 0x0000200004047890 */ /* 0x000fe2000ff1e0ff */
[----:B--2---:R-:W-:-:S02]  /*0b60*/  IMAD R0, R13, R2, R0 ;  /* 0x000000020d007224 */ /* 0x004fc400078e0200 */
[----:B------:R-:W2:Y:S04]  /*0b70*/  LDG.E R24, desc[UR8][R24.64+0x2000] ;  /* 0x0020000818187981 */ /* 0x000ea8000c1e1900 */
[----:B------:R-:W4:Y:S04]  /*0b80*/  LDG.E R13, desc[UR8][R20.64+-0x18] ;  /* 0xffffe808140d7981 */ /* 0x000f28000c1e1900 */
[----:B------:R-:W4:Y:S01]  /*0b90*/  LDG.E R2, desc[UR8][R16.64+0x1000] ;  /* 0x0010000810027981 */ /* 0x000f22000c1e1900 */
[----:B---3--:R-:W-:-:S03]  /*0ba0*/  IMAD R0, R6, R19, R0 ;  /* 0x0000001306007224 */ /* 0x008fc600078e0200 */
[----:B------:R-:W3:Y:S04]  /*0bb0*/  LDG.E R6, desc[UR8][R20.64+-0x14] ;  /* 0xffffec0814067981 */ /* 0x000ee8000c1e1900 */
[----:B------:R-:W3:Y:S01]  /*0bc0*/  LDG.E R19, desc[UR8][R28.64+0x1000] ;  /* 0x001000081c137981 */ /* 0x000ee2000c1e1900 */
[----:B------:R-:W-:-:S03]  /*0bd0*/  UIADD3.X UR5, UPT, UPT, URZ, UR5, URZ, UP0, !UPT ;  /* 0x00000005ff057290 */ /* 0x000fc600087fe4ff */
[----:B------:R-:W5:Y:S04]  /*0be0*/  LDG.E R16, desc[UR8][R16.64+0x2000] ;  /* 0x0020000810107981 */ /* 0x000f68000c1e1900 */
[----:B------:R-:W5:Y:S04]  /*0bf0*/  LDG.E R28, desc[UR8][R28.64+0x2000] ;  /* 0x002000081c1c7981 */ /* 0x000f68000c1e1900 */
[----:B------:R-:W5:Y:S01]  /*0c00*/  LDG.E R29, desc[UR8][R8.64+0x2000] ;  /* 0x00200008081d7981 */ /* 0x000f62000c1e1900 */
[----:B----4-:R-:W-:-:S03]  /*0c10*/  IMAD R0, R13, R2, R0 ;  /* 0x000000020d007224 */ /* 0x010fc600078e0200 */
[----:B------:R-:W4:Y:S04]  /*0c20*/  LDG.E R13, desc[UR8][R20.64+-0x10] ;  /* 0xfffff008140d7981 */ /* 0x000f28000c1e1900 */
[----:B------:R-:W2:Y:S01]  /*0c30*/  LDG.E R2, desc[UR8][R20.64+-0xc] ;  /* 0xfffff40814027981 */ /* 0x000ea2000c1e1900 */
[----:B---3--:R-:W-:Y:S02]  /*0c40*/  IMAD R0, R6, R19, R0 ;  /* 0x0000001306007224 */ /* 0x008fe400078e0200 */
[----:B------:R-:W-:Y:S01]  /*0c50*/  IMAD.WIDE.U32 R18, R7, 0x4, R22 ;  /* 0x0000000407127825 */ /* 0x000fe200078e0016 */
[----:B------:R-:W2:Y:S05]  /*0c60*/  LDG.E R6, desc[UR8][R30.64+0x1000] ;  /* 0x001000081e067981 */ /* 0x000eaa000c1e1900 */
[----:B------:R-:W4:Y:S04]  /*0c70*/  LDG.E R18, desc[UR8][R18.64] ;  /* 0x0000000812127981 */ /* 0x000f28000c1e1900 */
[----:B------:R-:W3:Y:S01]  /*0c80*/  LDG.E R30, desc[UR8][R30.64+0x2000] ;  /* 0x002000081e1e7981 */ /* 0x000ee2000c1e1900 */
[----:B----4-:R-:W-:-:S02]  /*0c90*/  IMAD R0, R13, R18, R0 ;  /* 0x000000120d007224 */ /* 0x010fc400078e0200 */
[----:B------:R-:W-:Y:S01]  /*0ca0*/  IMAD.WIDE.U32 R18, R12, 0x4, R22 ;  /* 0x000000040c127825 */ /* 0x000fe200078e0016 */
[----:B------:R-:W4:Y:S03]  /*0cb0*/  LDG.E R13, desc[UR8][R20.64+-0x8] ;  /* 0xfffff808140d7981 */ /* 0x000f26000c1e1900 */
[----:B--2---:R-:W-:Y:S02]  /*0cc0*/  IMAD R0, R2, R6, R0 ;  /* 0x0000000602007224 */ /* 0x004fe400078e0200 */
[----:B------:R0:W4:Y:S04]  /*0cd0*/  LDG.E R2, desc[UR8][R18.64] ;  /* 0x0000000812027981 */ /* 0x000128000c1e1900 */
[----:B------:R-:W2:Y:S01]  /*0ce0*/  LDG.E R6, desc[UR8][R20.64] ;  /* 0x0000000814067981 */ /* 0x000ea2000c1e1900 */
[----:B0-----:R-:W-:-:S04]  /*0cf0*/  IMAD.WIDE.U32 R18, R4, 0x4, R22 ;  /* 0x0000000404127825 */ /* 0x001fc800078e0016 */
[----:B----4-:R-:W-:Y:S02]  /*0d00*/  IMAD R0, R13, R2, R0 ;  /* 0x000000020d007224 */ /* 0x010fe400078e0200 */
[----:B------:R-:W4:Y:S04]  /*0d10*/  LDG.E R2, desc[UR8][R18.64] ;  /* 0x0000000812027981 */ /* 0x000f28000c1e1900 */
[----:B------:R-:W4:Y:S04]  /*0d20*/  LDG.E R13, desc[UR8][R20.64+-0x4] ;  /* 0xfffffc08140d7981 */ /* 0x000f28000c1e1900 */
[----:B------:R-:W2:Y:S04]  /*0d30*/  LDG.E R19, desc[UR8][R32.64+0x1000] ;  /* 0x0010000820137981 */ /* 0x000ea8000c1e1900 */
[----:B------:R-:W3:Y:S04]  /*0d40*/  LDG.E R32, desc[UR8][R32.64+0x2000] ;  /* 0x0020000820207981 */ /* 0x000ee8000c1e1900 */
[----:B------:R-:W3:Y:S01]  /*0d50*/  LDG.E R33, desc[UR8][R10.64+0x2000] ;  /* 0x002000080a217981 */ /* 0x000ee2000c1e1900 */
[----:B----4-:R-:W-:-:S03]  /*0d60*/  IMAD R0, R13, R2, R0 ;  /* 0x000000020d007224 */ /* 0x010fc600078e0200 */
[----:B------:R-:W4:Y:S04]  /*0d70*/  LDG.E R13, desc[UR8][R20.64+0x4] ;  /* 0x00000408140d7981 */ /* 0x000f28000c1e1900 */
[----:B------:R-:W4:Y:S01]  /*0d80*/  LDG.E R2, desc[UR8][R34.64+0x1000] ;  /* 0x0010000822027981 */ /* 0x000f22000c1e1900 */
[----:B--2---:R-:W-:-:S03]  /*0d90*/  IMAD R0, R6, R19, R0 ;  /* 0x0000001306007224 */ /* 0x004fc600078e0200 */
[----:B------:R-:W2:Y:S04]  /*0da0*/  LDG.E R6, desc[UR8][R20.64+0x8] ;  /* 0x0000080814067981 */ /* 0x000ea8000c1e1900 */
        /* <DEDUP_REMOVED lines=8> */
[----:B------:R-:W2:Y:S01]  /*0e30*/  LDG.E R6, desc[UR8][R10.64+0x1000] ;  /* 0x001000080a067981 */ /* 0x000ea2000c1e1900 */
[----:B----4-:R-:W-:-:S03]  /*0e40*/  IMAD R0, R13, R2, R0 ;  /* 0x000000020d007224 */ /* 0x010fc600078e0200 */
[----:B------:R-:W4:Y:S01]  /*0e50*/  LDG.E R13, desc[UR8][R20.64+0x14] ;  /* 0x00001408140d7981 */ /* 0x000f22000c1e1900 */
[----:B--2---:R-:W-:Y:S01]  /*0e60*/  IMAD R2, R19, R6, R0 ;  /* 0x0000000613027224 */ /* 0x004fe200078e0200 */
[----:B------:R-:W-:-:S05]  /*0e70*/  IADD3 R0, PT, PT, R5, 0x340, RZ ;  /* 0x0000034005007810 */ /* 0x000fca0007ffe0ff */
[----:B------:R-:W-:-:S06]  /*0e80*/  IMAD.WIDE.U32 R18, R0, 0x4, R22 ;  /* 0x0000000400127825 */ /* 0x000fcc00078e0016 */
[----:B------:R-:W4:Y:S02]  /*0e90*/  LDG.E R18, desc[UR8][R18.64] ;  /* 0x0000000812127981 */ /* 0x000f24000c1e1900 */
[----:B----4-:R-:W-:Y:S02]  /*0ea0*/  IMAD R2, R13, R18, R2 ;  /* 0x000000120d027224 */ /* 0x010fe400078e0202 */
[--C-:B------:R-:W-:Y:S01]  /*0eb0*/  IMAD.WIDE.U32 R18, R27, 0x4, R22.reuse ;  /* 0x000000041b127825 */ /* 0x100fe200078e0016 */
[----:B------:R-:W2:Y:S03]  /*0ec0*/  LDG.E R13, desc[UR8][R20.64+0x18] ;  /* 0x00001808140d7981 */ /* 0x000ea6000c1e1900 */
[----:B------:R-:W-:Y:S01]  /*0ed0*/  IMAD.WIDE.U32 R22, R26, 0x4, R22 ;  /* 0x000000041a167825 */ /* 0x000fe200078e0016 */
[----:B------:R0:W2:Y:S05]  /*0ee0*/  LDG.E R6, desc[UR8][R18.64] ;  /* 0x0000000812067981 */ /* 0x0000aa000c1e1900 */
[----:B------:R-:W4:Y:S04]  /*0ef0*/  LDG.E R22, desc[UR8][R22.64] ;  /* 0x0000000816167981 */ /* 0x000f28000c1e1900 */
[----:B------:R-:W4:Y:S01]  /*0f00*/  LDG.E R20, desc[UR8][R20.64+0x1c] ;  /* 0x00001c0814147981 */ /* 0x000f22000c1e1900 */
[----:B0-----:R-:W-:-:S02]  /*0f10*/  MOV R18, UR4 ;  /* 0x0000000400127c02 */ /* 0x001fc40008000f00 */
[----:B------:R-:W-:Y:S01]  /*0f20*/  MOV R19, UR5 ;  /* 0x0000000500137c02 */ /* 0x000fe20008000f00 */
[----:B--2---:R-:W-:-:S04]  /*0f30*/  IMAD R13, R13, R6, R2 ;  /* 0x000000060d0d7224 */ /* 0x004fc800078e0202 */
[----:B----4-:R-:W-:Y:S01]  /*0f40*/  IMAD R2, R20, R22, R13 ;  /* 0x0000001614027224 */ /* 0x010fe200078e020d */
[----:B------:R-:W-:Y:S01]  /*0f50*/  IADD3 R13, PT, PT, R3, 0x30, RZ ;  /* 0x00000030030d7810 */ /* 0x000fe20007ffe0ff */
[----:B------:R-:W-:-:S04]  /*0f60*/  IMAD.WIDE.U32 R20, R5, 0x4, R18 ;  /* 0x0000000405147825 */ /* 0x000fc800078e0012 */
[----:B------:R-:W-:Y:S02]  /*0f70*/  IMAD.WIDE R14, R13, 0x4, R14 ;  /* 0x000000040d0e7825 */ /* 0x000fe400078e020e */
[----:B------:R-:W2:Y:S04]  /*0f80*/  LDG.E R20, desc[UR8][R20.64] ;  /* 0x0000000814147981 */ /* 0x000ea8000c1e1900 */
[----:B------:R-:W2:Y:S04]  /*0f90*/  LDG.E R13, desc[UR8][R14.64+-0x20] ;  /* 0xffffe0080e0d7981 */ /* 0x000ea8000c1e1900 */
[----:B------:R-:W4:Y:S04]  /*0fa0*/  LDG.E R6, desc[UR8][R14.64+-0x1c] ;  /* 0xffffe4080e067981 */ /* 0x000f28000c1e1900 */
[----:B------:R-:W3:Y:S01]  /*0fb0*/  LDG.E R25, desc[UR8][R14.64+-0x10] ;  /* 0xfffff0080e197981 */ /* 0x000ee2000c1e1900 */
[----:B------:R-:W-:-:S03]  /*0fc0*/  IMAD.WIDE.U32 R22, R4, 0x4, R18 ;  /* 0x0000000404167825 */ /* 0x000fc600078e0012 */
[----:B------:R-:W3:Y:S04]  /*0fd0*/  LDG.E R4, desc[UR8][R14.64+-0x8] ;  /* 0xfffff8080e047981 */ /* 0x000ee8000c1e1900 */
[----:B------:R-:W3:Y:S04]  /*0fe0*/  LDG.E R22, desc[UR8][R22.64] ;  /* 0x0000000816167981 */ /* 0x000ee8000c1e1900 */
[----:B------:R-:W3:Y:S01]  /*0ff0*/  LDG.E R31, desc[UR8][R14.64+0x4] ;  /* 0x000004080e1f7981 */ /* 0x000ee2000c1e1900 */
[----:B------:R-:W-:-:S03]  /*1000*/  IMAD.WIDE.U32 R8, R0, 0x4, R18 ;  /* 0x0000000400087825 */ /* 0x000fc600078e0012 */
[----:B------:R-:W3:Y:S04]  /*1010*/  LDG.E R35, desc[UR8][R14.64+0x8] ;  /* 0x000008080e237981 */ /* 0x000ee8000c1e1900 */
[----:B------:R-:W3:Y:S04]  /*1020*/  LDG.E R23, desc[UR8][R14.64] ;  /* 0x000000080e177981 */ /* 0x000ee8000c1e1900 */
[----:B------:R-:W3:Y:S01]  /*1030*/  LDG.E R0, desc[UR8][R14.64+0xc] ;  /* 0x00000c080e007981 */ /* 0x000ee2000c1e1900 */
[----:B------:R-:W-:-:S03]  /*1040*/  IMAD.WIDE.U32 R10, R27, 0x4, R18 ;  /* 0x000000041b0a7825 */ /* 0x000fc600078e0012 */
[----:B------:R-:W3:Y:S04]  /*1050*/  LDG.E R27, desc[UR8][R14.64+0x14] ;  /* 0x000014080e1b7981 */ /* 0x000ee8000c1e1900 */
[----:B------:R-:W3:Y:S01]  /*1060*/  LDG.E R37, desc[UR8][R14.64+0x1c] ;  /* 0x00001c080e257981 */ /* 0x000ee2000c1e1900 */
[----:B--2---:R-:W-:-:S03]  /*1070*/  IMAD R2, R13, R20, R2 ;  /* 0x000000140d027224 */ /* 0x004fc600078e0202 */
[----:B------:R-:W5:Y:S01]  /*1080*/  LDG.E R13, desc[UR8][R14.64+-0x18] ;  /* 0xffffe8080e0d7981 */ /* 0x000f62000c1e1900 */
[----:B------:R-:W-:-:S03]  /*1090*/  IMAD.WIDE.U32 R20, R7, 0x4, R18 ;  /* 0x0000000407147825 */ /* 0x000fc600078e0012 */
[----:B------:R-:W2:Y:S04]  /*10a0*/  LDG.E R7, desc[UR8][R14.64+-0x14] ;  /* 0xffffec080e077981 */ /* 0x000ea8000c1e1900 */
[----:B------:R0:W3:Y:S02]  /*10b0*/  LDG.E R17, desc[UR8][R20.64] ;  /* 0x0000000814117981 */ /* 0x0000e4000c1e1900 */
[----:B0-----:R-:W-:Y:S02]  /*10c0*/  IMAD.WIDE.U32 R20, R12, 0x4, R18 ;  /* 0x000000040c147825 */ /* 0x001fe400078e0012 */
[----:B------:R-:W3:Y:S04]  /*10d0*/  LDG.E R12, desc[UR8][R14.64+-0xc] ;  /* 0xfffff4080e0c7981 */ /* 0x000ee8000c1e1900 */
[----:B------:R-:W3:Y:S04]  /*10e0*/  LDG.E R20, desc[UR8][R20.64] ;  /* 0x0000000814147981 */ /* 0x000ee8000c1e1900 */
[----:B------:R-:W3:Y:S01]  /*10f0*/  LDG.E R21, desc[UR8][R14.64+-0x4] ;  /* 0xfffffc080e157981 */ /* 0x000ee2000c1e1900 */
[----:B----4-:R-:W-:-:S03]  /*1100*/  IMAD R2, R6, R24, R2 ;  /* 0x0000001806027224 */ /* 0x010fc600078e0202 */
[----:B------:R-:W4:Y:S01]  /*1110*/  LDG.E R24, desc[UR8][R14.64+0x10] ;  /* 0x000010080e187981 */ /* 0x000f22000c1e1900 */
[----:B------:R-:W-:-:S03]  /*1120*/  IMAD.WIDE.U32 R18, R26, 0x4, R18 ;  /* 0x000000041a127825 */ /* 0x000fc600078e0012 */
[----:B------:R-:W4:Y:S04]  /*1130*/  LDG.E R6, desc[UR8][R8.64] ;  /* 0x0000000808067981 */ /* 0x000f28000c1e1900 */
[----:B------:R0:W4:Y:S04]  /*1140*/  LDG.E R26, desc[UR8][R10.64] ;  /* 0x000000080a1a7981 */ /* 0x000128000c1e1900 */
[----:B------:R-:W4:Y:S04]  /*1150*/  LDG.E R18, desc[UR8][R18.64] ;  /* 0x0000000812127981 */ /* 0x000f28000c1e1900 */
[----:B------:R-:W4:Y:S01]  /*1160*/  LDG.E R9, desc[UR8][R14.64+0x18] ;  /* 0x000018080e097981 */ /* 0x000f22000c1e1900 */
[----:B0-----:R-:W0:Y:S01]  /*1170*/  LDC.64 R10, c[0x0][0x390] ;  /* 0x0000e400ff0a7b82 */ /* 0x001e220000000a00 */
[----:B------:R-:W-:-:S05]  /*1180*/  IADD3 R3, PT, PT, R5, R3, RZ ;  /* 0x0000000305037210 */ /* 0x000fca0007ffe0ff */
[----:B0-----:R-:W-:-:S04]  /*1190*/  IMAD.WIDE R10, R3, 0x4, R10 ;  /* 0x00000004030a7825 */ /* 0x001fc800078e020a */
[----:B-----5:R-:W-:-:S04]  /*11a0*/  IMAD R2, R13, R16, R2 ;  /* 0x000000100d027224 */ /* 0x020fc800078e0202 */
[----:B--2---:R-:W-:-:S04]  /*11b0*/  IMAD R2, R7, R28, R2 ;  /* 0x0000001c07027224 */ /* 0x004fc800078e0202 */
[----:B---3--:R-:W-:-:S04]  /*11c0*/  IMAD R17, R25, R17, R2 ;  /* 0x0000001119117224 */ /* 0x008fc800078e0202 */
[----:B------:R-:W-:-:S04]  /*11d0*/  IMAD R17, R12, R30, R17 ;  /* 0x0000001e0c117224 */ /* 0x000fc800078e0211 */
[----:B------:R-:W-:-:S04]  /*11e0*/  IMAD R4, R4, R20, R17 ;  /* 0x0000001404047224 */ /* 0x000fc800078e0211 */
[----:B------:R-:W-:-:S04]  /*11f0*/  IMAD R4, R21, R22, R4 ;  /* 0x0000001615047224 */ /* 0x000fc800078e0204 */
[----:B------:R-:W-:-:S04]  /*1200*/  IMAD R4, R23, R32, R4 ;  /* 0x0000002017047224 */ /* 0x000fc800078e0204 */
[----:B------:R-:W-:-:S04]  /*1210*/  IMAD R4, R31, R34, R4 ;  /* 0x000000221f047224 */ /* 0x000fc800078e0204 */
[----:B------:R-:W-:-:S04]  /*1220*/  IMAD R4, R35, R36, R4 ;  /* 0x0000002423047224 */ /* 0x000fc800078e0204 */
[----:B------:R-:W-:-:S04]  /*1230*/  IMAD R0, R0, R29, R4 ;  /* 0x0000001d00007224 */ /* 0x000fc800078e0204 */
[----:B----4-:R-:W-:-:S04]  /*1240*/  IMAD R0, R24, R33, R0 ;  /* 0x0000002118007224 */ /* 0x010fc800078e0200 */
[----:B------:R-:W-:-:S04]  /*1250*/  IMAD R0, R27, R6, R0 ;  /* 0x000000061b007224 */ /* 0x000fc800078e0200 */
[----:B------:R-:W-:-:S04]  /*1260*/  IMAD R0, R9, R26, R0 ;  /* 0x0000001a09007224 */ /* 0x000fc800078e0200 */
[----:B------:R-:W-:-:S05]  /*1270*/  IMAD R37, R37, R18, R0 ;  /* 0x0000001225257224 */ /* 0x000fca00078e0200 */
[----:B------:R-:W-:Y:S01]  /*1280*/  STG.E desc[UR8][R10.64], R37 ;  /* 0x000000250a007986 */ /* 0x000fe2000c101908 */
[----:B------:R-:W-:Y:S05]  /*1290*/  EXIT ;  /* 0x000000000000794d */ /* 0x000fea0003800000 */
.L_x_0:
[----:B------:R-:W-:-:S00]  /*12a0*/  BRA `(.L_x_0) ;  /* 0xfffffffc00fc7947 */ /* 0x000fc0000383ffff */
[----:B------:R-:W-:-:S00]  /*12b0*/  NOP ;  /* 0x0000000000007918 */ /* 0x000fc00000000000 */
        /* <DEDUP_REMOVED lines=12> */
.L_x_1:


//--------------------- .nv.shared.reserved.0     --------------------------
	.section	.nv.shared.reserved.0,"aw",@nobits
	.weak		__nv_reservedSMEM_offset_0_alias
	.size		__nv_reservedSMEM_offset_0_alias, 0, 64
	.other		__nv_reservedSMEM_offset_0_alias,@"STO_CUDA_RESERVED_SHARED STV_DEFAULT"
__nv_reservedSMEM_offset_0_alias:
	.zero		0
	.zero		64


//--------------------- .nv.constant0._Z6matmulPiS_S_ --------------------------
	.section	.nv.constant0._Z6matmulPiS_S_,"a",@progbits
	.sectionflags	@""
	.align	4
.nv.constant0._Z6matmulPiS_S_:
	.zero		920


//--------------------- SYMBOLS --------------------------

	.type		.nv.reservedSmem.offset0,@object
	.size		.nv.reservedSmem.offset0,0x4
